//
// Generated by NVIDIA NVVM Compiler
//
// Compiler Build ID: CL-36424714
// Cuda compilation tools, release 13.0, V13.0.88
// Based on NVVM 20.0.0
//

.version 9.0
.target sm_100
.address_size 64

	// .globl	_Z14alternarSignosPii

.visible .entry _Z14alternarSignosPii(
	.param .u64 .ptr .align 1 _Z14alternarSignosPii_param_0,
	.param .u32 _Z14alternarSignosPii_param_1
)
{
	.reg .pred 	%p<3>;
	.reg .b32 	%r<12>;
	.reg .b64 	%rd<7>;

	ld.param.u64 	%rd2, [_Z14alternarSignosPii_param_0];
	ld.param.u32 	%r2, [_Z14alternarSignosPii_param_1];
	cvta.to.global.u64 	%rd1, %rd2;
	mov.u32 	%r3, %tid.x;
	mov.u32 	%r4, %ctaid.x;
	mov.u32 	%r5, %ntid.x;
	mad.lo.s32 	%r1, %r4, %r5, %r3;
	setp.ge.s32 	%p1, %r1, %r2;
	@%p1 bra 	$L__BB0_4;
	and.b32  	%r6, %r1, 1;
	setp.eq.b32 	%p2, %r6, 1;
	@%p2 bra 	$L__BB0_3;
	mul.wide.s32 	%rd5, %r1, 4;
	add.s64 	%rd6, %rd1, %rd5;
	ld.global.u32 	%r10, [%rd6];
	abs.s32 	%r11, %r10;
	st.global.u32 	[%rd6], %r11;
	bra.uni 	$L__BB0_4;
$L__BB0_3:
	mul.wide.s32 	%rd3, %r1, 4;
	add.s64 	%rd4, %rd1, %rd3;
	ld.global.u32 	%r7, [%rd4];
	abs.s32 	%r8, %r7;
	neg.s32 	%r9, %r8;
	st.global.u32 	[%rd4], %r9;
$L__BB0_4:
	ret;

}


// ===== COMPILED SASS (sm_100) =====

	.target	sm_100

	.elftype	@"ET_EXEC"


//--------------------- .note.nv.tkinfo           --------------------------
	.section	.note.nv.tkinfo,"",@"SHT_NOTE"
	.sectionflags	@"SHF_NOTE_NV_TKINFO"
	.tkinfo
        /*0018*/ 	.word	0x00000002
        /*0030*/ 	.string	""
        /*0030*/ 	.string	"ptxas"
        /*0030*/ 	.string	"Cuda compilation tools, release 13.0, V13.0.88"
        /*0030*/ 	.string	"Build cuda_13.0.r13.0/compiler.36424714_0"
        /*0030*/ 	.string	"-arch sm_100 -m 64 "



//--------------------- .note.nv.cuinfo           --------------------------
	.section	.note.nv.cuinfo,"",@"SHT_NOTE"
	.sectionflags	@"SHF_NOTE_NV_CUINFO"
        /*0018*/ 	.short	0x0002
        /*001a*/ 	.short	0x0064
        /*001c*/ 	.short	0x0082
	.zero		2


//--------------------- .nv.info                  --------------------------
	.section	.nv.info,"",@"SHT_CUDA_INFO"
	.align	4


	//----- nvinfo : EIATTR_REGCOUNT
	.align		4
        /*0000*/ 	.byte	0x04, 0x2f
        /*0002*/ 	.short	(.L_1 - .L_0)
	.align		4
.L_0:
        /*0004*/ 	.word	index@(_Z14alternarSignosPii)
        /*0008*/ 	.word	0x00000008


	//----- nvinfo : EIATTR_FRAME_SIZE
	.align		4
.L_1:
        /*000c*/ 	.byte	0x04, 0x11
        /*000e*/ 	.short	(.L_3 - .L_2)
	.align		4
.L_2:
        /*0010*/ 	.word	index@(_Z14alternarSignosPii)
        /*0014*/ 	.word	0x00000000


	//----- nvinfo : EIATTR_MIN_STACK_SIZE
	.align		4
.L_3:
        /*0018*/ 	.byte	0x04, 0x12
        /*001a*/ 	.short	(.L_5 - .L_4)
	.align		4
.L_4:
        /*001c*/ 	.word	index@(_Z14alternarSignosPii)
        /*0020*/ 	.word	0x00000000
.L_5:


//--------------------- .nv.compat                --------------------------
	.section	.nv.compat,"",@"SHT_CUDA_COMPAT_INFO"
	.align	4
        /*0000*/ 	.byte	0x02, 0x09, 0x00, 0x00, 0x02, 0x02, 0x01, 0x00, 0x02, 0x05, 0x05, 0x00, 0x03, 0x07, 0x01, 0x01
        /*0010*/ 	.byte	0x02, 0x03, 0x00, 0x00, 0x02, 0x06, 0x01, 0x00, 0x04, 0x0b, 0x08, 0x00, 0x09, 0x00, 0x00, 0x00
        /*0020*/ 	.byte	0x00, 0x00, 0x00, 0x00


//--------------------- .nv.info._Z14alternarSignosPii --------------------------
	.section	.nv.info._Z14alternarSignosPii,"",@"SHT_CUDA_INFO"
	.sectionflags	@""
	.align	4


	//----- nvinfo : EIATTR_CUDA_API_VERSION
	.align		4
        /*0000*/ 	.byte	0x04, 0x37
        /*0002*/ 	.short	(.L_7 - .L_6)
.L_6:
        /*0004*/ 	.word	0x00000082


	//----- nvinfo : EIATTR_KPARAM_INFO
	.align		4
.L_7:
        /*0008*/ 	.byte	0x04, 0x17
        /*000a*/ 	.short	(.L_9 - .L_8)
.L_8:
        /*000c*/ 	.word	0x00000000
        /*0010*/ 	.short	0x0001
        /*0012*/ 	.short	0x0008
        /*0014*/ 	.byte	0x00, 0xf0, 0x11, 0x00


	//----- nvinfo : EIATTR_KPARAM_INFO
	.align		4
.L_9:
        /*0018*/ 	.byte	0x04, 0x17
        /*001a*/ 	.short	(.L_11 - .L_10)
.L_10:
        /*001c*/ 	.word	0x00000000
        /*0020*/ 	.short	0x0000
        /*0022*/ 	.short	0x0000
        /*0024*/ 	.byte	0x00, 0xf5, 0x21, 0x00


	//----- nvinfo : EIATTR_SPARSE_MMA_MASK
	.align		4
.L_11:
        /*0028*/ 	.byte	0x03, 0x50
        /*002a*/ 	.short	0x0000


	//----- nvinfo : EIATTR_MAXREG_COUNT
	.align		4
        /*002c*/ 	.byte	0x03, 0x1b
        /*002e*/ 	.short	0x00ff


	//----- nvinfo : EIATTR_MERCURY_ISA_VERSION
	.align		4
        /*0030*/ 	.byte	0x03, 0x5f
        /*0032*/ 	.short	0x0101


	//----- nvinfo : EIATTR_VRC_CTA_INIT_COUNT
	.align		4
        /*0034*/ 	.byte	0x02, 0x4a
	.zero		1
	.zero		1


	//----- nvinfo : EIATTR_EXIT_INSTR_OFFSETS
	.align		4
        /*0038*/ 	.byte	0x04, 0x1c
        /*003a*/ 	.short	(.L_13 - .L_12)


	//   ....[0]....
.L_12:
        /*003c*/ 	.word	0x00000070


	//   ....[1]....
        /*0040*/ 	.word	0x00000110


	//   ....[2]....
        /*0044*/ 	.word	0x00000180


	//----- nvinfo : EIATTR_CRS_STACK_SIZE
	.align		4
.L_13:
        /*0048*/ 	.byte	0x04, 0x1e
        /*004a*/ 	.short	(.L_15 - .L_14)
.L_14:
        /*004c*/ 	.word	0x00000000


	//----- nvinfo : EIATTR_CBANK_PARAM_SIZE
	.align		4
.L_15:
        /*0050*/ 	.byte	0x03, 0x19
        /*0052*/ 	.short	0x000c


	//----- nvinfo : EIATTR_PARAM_CBANK
	.align		4
        /*0054*/ 	.byte	0x04, 0x0a
        /*0056*/ 	.short	(.L_17 - .L_16)
	.align		4
.L_16:
        /*0058*/ 	.word	index@(.nv.constant0._Z14alternarSignosPii)
        /*005c*/ 	.short	0x0380
        /*005e*/ 	.short	0x000c


	//----- nvinfo : EIATTR_SW_WAR
	.align		4
.L_17:
        /*0060*/ 	.byte	0x04, 0x36
        /*0062*/ 	.short	(.L_19 - .L_18)
.L_18:
        /*0064*/ 	.word	0x00000008
.L_19:


//--------------------- .nv.callgraph             --------------------------
	.section	.nv.callgraph,"",@"SHT_CUDA_CALLGRAPH"
	.align	4
	.sectionentsize	8
	.align		4
        /*0000*/ 	.word	0x00000000
	.align		4
        /*0004*/ 	.word	0xffffffff
	.align		4
        /*0008*/ 	.word	0x00000000
	.align		4
        /*000c*/ 	.word	0xfffffffe
	.align		4
        /*0010*/ 	.word	0x00000000
	.align		4
        /*0014*/ 	.word	0xfffffffd
	.align		4
        /*0018*/ 	.word	0x00000000
	.align		4
        /*001c*/ 	.word	0xfffffffc


//--------------------- .text._Z14alternarSignosPii --------------------------
	.section	.text._Z14alternarSignosPii,"ax",@progbits
	.align	128
        .global         _Z14alternarSignosPii
        .type           _Z14alternarSignosPii,@function
        .size           _Z14alternarSignosPii,(.L_x_2 - _Z14alternarSignosPii)
        .other          _Z14alternarSignosPii,@"STO_CUDA_ENTRY STV_DEFAULT"
_Z14alternarSignosPii:
.text._Z14alternarSignosPii:
[----:B------:R-:W-:Y:S01]  /*0000*/  LDC R1, c[0x0][0x37c] ;  /* 0x0000df00ff017b82 */ /* 0x000fe20000000800 */
[----:B------:R-:W0:Y:S07]  /*0010*/  S2R R5, SR_TID.X ;  /* 0x0000000000057919 */ /* 0x000e2e0000002100 */
[----:B------:R-:W0:Y:S01]  /*0020*/  S2UR UR4, SR_CTAID.X ;  /* 0x00000000000479c3 */ /* 0x000e220000002500 */
[----:B------:R-:W1:Y:S07]  /*0030*/  LDCU UR5, c[0x0][0x388] ;  /* 0x00007100ff0577ac */ /* 0x000e6e0008000800 */
[----:B------:R-:W0:Y:S02]  /*0040*/  LDC R0, c[0x0][0x360] ;  /* 0x0000d800ff007b82 */ /* 0x000e240000000800 */
[----:B0-----:R-:W-:-:S05]  /*0050*/  IMAD R5, R0, UR4, R5 ;  /* 0x0000000400057c24 */ /* 0x001fca000f8e0205 */
[----:B-1----:R-:W-:-:S13]  /*0060*/  ISETP.GE.AND P0, PT, R5, UR5, PT ;  /* 0x0000000505007c0c */ /* 0x002fda000bf06270 */
[----:B------:R-:W-:Y:S05]  /*0070*/  @P0 EXIT ;  /* 0x000000000000094d */ /* 0x000fea0003800000 */
[----:B------:R-:W-:Y:S01]  /*0080*/  LOP3.LUT R0, R5, 0x1, RZ, 0xc0, !PT ;  /* 0x0000000105007812 */ /* 0x000fe200078ec0ff */
[----:B------:R-:W0:Y:S03]  /*0090*/  LDCU.64 UR4, c[0x0][0x358] ;  /* 0x00006b00ff0477ac */ /* 0x000e260008000a00 */
[----:B------:R-:W-:-:S13]  /*00a0*/  ISETP.NE.U32.AND P0, PT, R0, 0x1, PT ;  /* 0x000000010000780c */ /* 0x000fda0003f05070 */
[----:B------:R-:W-:Y:S05]  /*00b0*/  @!P0 BRA `(.L_x_0) ;  /* 0x0000000000188947 */ /* 0x000fea0003800000 */
[----:B------:R-:W1:Y:S02]  /*00c0*/  LDC.64 R2, c[0x0][0x380] ;  /* 0x0000e000ff027b82 */ /* 0x000e640000000a00 */
[----:B-1----:R-:W-:-:S05]  /*00d0*/  IMAD.WIDE R2, R5, 0x4, R2 ;  /* 0x0000000405027825 */ /* 0x002fca00078e0202 */
[----:B0-----:R-:W2:Y:S02]  /*00e0*/  LDG.E R0, desc[UR4][R2.64] ;  /* 0x0000000402007981 */ /* 0x001ea4000c1e1900 */
[----:B--2---:R-:W-:-:S05]  /*00f0*/  IABS R5, R0 ;  /* 0x0000000000057213 */ /* 0x004fca0000000000 */
[----:B------:R-:W-:Y:S01]  /*0100*/  STG.E desc[UR4][R2.64], R5 ;  /* 0x0000000502007986 */ /* 0x000fe2000c101904 */
[----:B------:R-:W-:Y:S05]  /*0110*/  EXIT ;  /* 0x000000000000794d */ /* 0x000fea0003800000 */
.L_x_0:
[----:B------:R-:W1:Y:S02]  /*0120*/  LDC.64 R2, c[0x0][0x380] ;  /* 0x0000e000ff027b82 */ /* 0x000e640000000a00 */
[----:B-1----:R-:W-:-:S05]  /*0130*/  IMAD.WIDE R2, R5, 0x4, R2 ;  /* 0x0000000405027825 */ /* 0x002fca00078e0202 */
[----:B0-----:R-:W2:Y:S02]  /*0140*/  LDG.E R0, desc[UR4][R2.64] ;  /* 0x0000000402007981 */ /* 0x001ea4000c1e1900 */
[----:B--2---:R-:W-:-:S05]  /*0150*/  IABS R0, R0 ;  /* 0x0000000000007213 */ /* 0x004fca0000000000 */
[----:B------:R-:W-:-:S05]  /*0160*/  IMAD.MOV R5, RZ, RZ, -R0 ;  /* 0x000000ffff057224 */ /* 0x000fca00078e0a00 */
[----:B------:R-:W-:Y:S01]  /*0170*/  STG.E desc[UR4][R2.64], R5 ;  /* 0x0000000502007986 */ /* 0x000fe2000c101904 */
[----:B------:R-:W-:Y:S05]  /*0180*/  EXIT ;  /* 0x000000000000794d */ /* 0x000fea0003800000 */
.L_x_1:
[----:B------:R-:W-:-:S00]  /*0190*/  BRA `(.L_x_1) ;  /* 0xfffffffc00fc7947 */ /* 0x000fc0000383ffff */
[----:B------:R-:W-:-:S00]  /*01a0*/  NOP ;  /* 0x0000000000007918 */ /* 0x000fc00000000000 */
        /* <DEDUP_REMOVED lines=13> */
.L_x_2:


//--------------------- .nv.shared.reserved.0     --------------------------
	.section	.nv.shared.reserved.0,"aw",@nobits
	.weak		__nv_reservedSMEM_offset_0_alias
	.size		__nv_reservedSMEM_offset_0_alias, 0, 64
	.other		__nv_reservedSMEM_offset_0_alias,@"STO_CUDA_RESERVED_SHARED STV_DEFAULT"
__nv_reservedSMEM_offset_0_alias:
	.zero		0
	.zero		64


//--------------------- .nv.constant0._Z14alternarSignosPii --------------------------
	.section	.nv.constant0._Z14alternarSignosPii,"a",@progbits
	.sectionflags	@""
	.align	4
.nv.constant0._Z14alternarSignosPii:
	.zero		908


//--------------------- SYMBOLS --------------------------

	.type		.nv.reservedSmem.offset0,@object
	.size		.nv.reservedSmem.offset0,0x4
